	.headerflags	@"EF_CUDA_TEXMODE_UNIFIED EF_CUDA_64BIT_ADDRESS EF_CUDA_ACCELERATORS EF_CUDA_SM90 EF_CUDA_VIRTUAL_SM(EF_CUDA_SM90)"
	.elftype	@"ET_EXEC"


//--------------------- .nv.info                  --------------------------
	.section	.nv.info,"",@"SHT_CUDA_INFO"
	.align	4


	//----- nvinfo : EIATTR_REGCOUNT
	.align		4
        /*0000*/ 	.byte	0x04, 0x2f
        /*0002*/ 	.short	(.L_2 - .L_1)
	.align		4
.L_1:
        /*0004*/ 	.word	index@(triton_poi_fused_gelu_1)
        /*0008*/ 	.word	0x00000012


	//----- nvinfo : EIATTR_MIN_STACK_SIZE
	.align		4
.L_2:
        /*000c*/ 	.byte	0x04, 0x12
        /*000e*/ 	.short	(.L_4 - .L_3)
	.align		4
.L_3:
        /*0010*/ 	.word	index@(triton_poi_fused_gelu_1)
        /*0014*/ 	.word	0x00000000


	//----- nvinfo : EIATTR_FRAME_SIZE
	.align		4
.L_4:
        /*0018*/ 	.byte	0x04, 0x11
        /*001a*/ 	.short	(.L_6 - .L_5)
	.align		4
.L_5:
        /*001c*/ 	.word	index@(triton_poi_fused_gelu_1)
        /*0020*/ 	.word	0x00000000


	//----- nvinfo : EIATTR_MIN_STACK_SIZE
	.align		4
.L_6:
        /*0024*/ 	.byte	0x04, 0x12
        /*0026*/ 	.short	(.L_8 - .L_7)
	.align		4
.L_7:
        /*0028*/ 	.word	index@(triton_poi_fused_gelu_1)
        /*002c*/ 	.word	0x00000000
.L_8:


//--------------------- .nv.info.triton_poi_fused_gelu_1 --------------------------
	.section	.nv.info.triton_poi_fused_gelu_1,"",@"SHT_CUDA_INFO"
	.sectionflags	@""
	.align	4


	//----- nvinfo : EIATTR_CUDA_API_VERSION
	.align		4
        /*0000*/ 	.byte	0x04, 0x37
        /*0002*/ 	.short	(.L_10 - .L_9)
.L_9:
        /*0004*/ 	.word	0x0000007c


	//----- nvinfo : EIATTR_KPARAM_INFO
	.align		4
.L_10:
        /*0008*/ 	.byte	0x04, 0x17
        /*000a*/ 	.short	(.L_12 - .L_11)
.L_11:
        /*000c*/ 	.word	0x00000000
        /*0010*/ 	.short	0x0002
        /*0012*/ 	.short	0x0010
        /*0014*/ 	.byte	0x00, 0xf0, 0x11, 0x00


	//----- nvinfo : EIATTR_KPARAM_INFO
	.align		4
.L_12:
        /*0018*/ 	.byte	0x04, 0x17
        /*001a*/ 	.short	(.L_14 - .L_13)
.L_13:
        /*001c*/ 	.word	0x00000000
        /*0020*/ 	.short	0x0001
        /*0022*/ 	.short	0x0008
        /*0024*/ 	.byte	0x00, 0xf4, 0x21, 0x00


	//----- nvinfo : EIATTR_KPARAM_INFO
	.align		4
.L_14:
        /*0028*/ 	.byte	0x04, 0x17
        /*002a*/ 	.short	(.L_16 - .L_15)
.L_15:
        /*002c*/ 	.word	0x00000000
        /*0030*/ 	.short	0x0000
        /*0032*/ 	.short	0x0000
        /*0034*/ 	.byte	0x00, 0xf4, 0x21, 0x00


	//----- nvinfo : EIATTR_SPARSE_MMA_MASK
	.align		4
.L_16:
        /*0038*/ 	.byte	0x03, 0x50
        /*003a*/ 	.short	0x0000


	//----- nvinfo : EIATTR_MAXREG_COUNT
	.align		4
        /*003c*/ 	.byte	0x03, 0x1b
        /*003e*/ 	.short	0x00ff


	//----- nvinfo : EIATTR_EXIT_INSTR_OFFSETS
	.align		4
        /*0040*/ 	.byte	0x04, 0x1c
        /*0042*/ 	.short	(.L_18 - .L_17)


	//   ....[0]....
.L_17:
        /*0044*/ 	.word	0x00000500


	//   ....[1]....
        /*0048*/ 	.word	0x00000520


	//----- nvinfo : EIATTR_REQNTID
	.align		4
.L_18:
        /*004c*/ 	.byte	0x04, 0x10
        /*004e*/ 	.short	(.L_20 - .L_19)
.L_19:
        /*0050*/ 	.word	0x00000080
        /*0054*/ 	.word	0x00000001
        /*0058*/ 	.word	0x00000001


	//----- nvinfo : EIATTR_CBANK_PARAM_SIZE
	.align		4
.L_20:
        /*005c*/ 	.byte	0x03, 0x19
        /*005e*/ 	.short	0x0014


	//----- nvinfo : EIATTR_PARAM_CBANK
	.align		4
        /*0060*/ 	.byte	0x04, 0x0a
        /*0062*/ 	.short	(.L_22 - .L_21)
	.align		4
.L_21:
        /*0064*/ 	.word	index@(.nv.constant0.triton_poi_fused_gelu_1)
        /*0068*/ 	.short	0x0210
        /*006a*/ 	.short	0x0014


	//----- nvinfo : EIATTR_SW_WAR
	.align		4
.L_22:
        /*006c*/ 	.byte	0x04, 0x36
        /*006e*/ 	.short	(.L_24 - .L_23)
.L_23:
        /*0070*/ 	.word	0x00000008
.L_24:


//--------------------- .nv.callgraph             --------------------------
	.section	.nv.callgraph,"",@"SHT_CUDA_CALLGRAPH"
	.align	4
	.sectionentsize	8
	.align		4
        /*0000*/ 	.word	0x00000000
	.align		4
        /*0004*/ 	.word	0xffffffff
	.align		4
        /*0008*/ 	.word	0x00000000
	.align		4
        /*000c*/ 	.word	0xfffffffe
	.align		4
        /*0010*/ 	.word	0x00000000
	.align		4
        /*0014*/ 	.word	0xfffffffd
	.align		4
        /*0018*/ 	.word	0x00000000
	.align		4
        /*001c*/ 	.word	0xfffffffc


//--------------------- .nv.constant4             --------------------------
	.section	.nv.constant4,"a",@progbits
	.align	8
	.align		8
.nv.constant4:
        /*0000*/ 	.dword	_$_str


//--------------------- .text.triton_poi_fused_gelu_1 --------------------------
	.section	.text.triton_poi_fused_gelu_1,"ax",@progbits
	.align	128
        .global         triton_poi_fused_gelu_1
        .type           triton_poi_fused_gelu_1,@function
        .size           triton_poi_fused_gelu_1,(.L_x_1 - triton_poi_fused_gelu_1)
        .other          triton_poi_fused_gelu_1,@"STO_CUDA_ENTRY STV_DEFAULT"
triton_poi_fused_gelu_1:
.text.triton_poi_fused_gelu_1:
[----:B------:R-:W0:Y:S02]  /*0000*/  LDC R1, c[0x0][0x28] ;  /* 0x00000a00ff017b82 */ /* 0x000e240000000800 */
[----:B------:R-:W1:Y:S01]  /*0010*/  S2R R0, SR_TID.X ;  /* 0x0000000000007919 */ /* 0x000e620000002100 */
[----:B------:R-:W2:Y:S01]  /*0020*/  LDC.64 R8, c[0x0][0x210] ;  /* 0x00008400ff087b82 */ /* 0x000ea20000000a00 */
[----:B------:R-:W-:Y:S01]  /*0030*/  ULDC.64 UR4, c[0x0][0x208] ;  /* 0x0000820000047ab9 */ /* 0x000fe20000000a00 */
[----:B------:R-:W3:Y:S01]  /*0040*/  S2R R3, SR_CTAID.X ;  /* 0x0000000000037919 */ /* 0x000ee20000002500 */
[----:B------:R-:W-:Y:S02]  /*0050*/  HFMA2.MMA R10, -RZ, RZ, 0.470947265625, -12.46875 ;  /* 0x3789ca3cff0a7435 */ /* 0x000fe400000001ff */
[----:B------:R-:W-:Y:S01]  /*0060*/  HFMA2.MMA R11, -RZ, RZ, 0.470947265625, -12.46875 ;  /* 0x3789ca3cff0b7435 */ /* 0x000fe200000001ff */
[----:B------:R-:W-:Y:S02]  /*0070*/  MOV R12, 0xb9f560b9 ;  /* 0xb9f560b9000c7802 */ /* 0x000fe40000000f00 */
[----:B------:R-:W-:Y:S01]  /*0080*/  MOV R13, 0xb9f560b9 ;  /* 0xb9f560b9000d7802 */ /* 0x000fe20000000f00 */
[----:B------:R-:W-:Y:S01]  /*0090*/  HFMA2.MMA R15, -RZ, RZ, 0.958984375, -6.1690807342529296875e-05 ;  /* 0x3bac840bff0f7435 */ /* 0x000fe200000001ff */
[----:B------:R-:W-:Y:S01]  /*00a0*/  IMAD.MOV.U32 R14, RZ, RZ, 0x3bac840b ;  /* 0x3bac840bff0e7424 */ /* 0x000fe200078e00ff */
[----:B------:R-:W-:Y:S01]  /*00b0*/  ULDC.64 UR6, c[0x0][0x218] ;  /* 0x0000860000067ab9 */ /* 0x000fe20000000a00 */
[----:B-1----:R-:W-:-:S04]  /*00c0*/  SHF.L.U32 R0, R0, 0x1, RZ ;  /* 0x0000000100007819 */ /* 0x002fc800000006ff */
[----:B------:R-:W-:-:S04]  /*00d0*/  LOP3.LUT R0, R0, 0xfe, RZ, 0xc0, !PT ;  /* 0x000000fe00007812 */ /* 0x000fc800078ec0ff */
[----:B---3--:R-:W-:Y:S02]  /*00e0*/  LEA R0, R3, R0, 0x8 ;  /* 0x0000000003007211 */ /* 0x008fe400078e40ff */
[----:B------:R-:W-:Y:S02]  /*00f0*/  CS2R R2, SRZ ;  /* 0x0000000000027805 */ /* 0x000fe4000001ff00 */
[C---:B------:R-:W-:Y:S01]  /*0100*/  ISETP.GE.AND P0, PT, R0.reuse, 0xc0, PT ;  /* 0x000000c00000780c */ /* 0x040fe20003f06270 */
[----:B--2---:R-:W-:-:S12]  /*0110*/  IMAD.WIDE R8, R0, 0x4, R8 ;  /* 0x0000000400087825 */ /* 0x004fd800078e0208 */
[----:B------:R1:W2:Y:S02]  /*0120*/  @!P0 LDG.E.64 R2, desc[UR4][R8.64] ;  /* 0x0000000408028981 */ /* 0x0002a4000c1e1b00 */
[----:B-1----:R-:W-:Y:S01]  /*0130*/  MOV R8, 0xbd0c8162 ;  /* 0xbd0c816200087802 */ /* 0x002fe20000000f00 */
[----:B--2---:R-:W-:Y:S01]  /*0140*/  FMUL R4, R2, 0.70710676908493041992 ;  /* 0x3f3504f302047820 */ /* 0x004fe20000400000 */
[----:B------:R-:W-:-:S03]  /*0150*/  FMUL R5, R3, 0.70710676908493041992 ;  /* 0x3f3504f303057820 */ /* 0x000fc60000400000 */
[----:B------:R-:W-:Y:S01]  /*0160*/  FADD.FTZ R7, |R4|, -RZ ;  /* 0x800000ff04077221 */ /* 0x000fe20000010200 */
[----:B------:R-:W-:-:S04]  /*0170*/  FADD.FTZ R6, |R5|, -RZ ;  /* 0x800000ff05067221 */ /* 0x000fc80000010200 */
[----:B------:R-:W-:Y:S02]  /*0180*/  FSETP.GE.AND P1, PT, R7, 1.0029599666595458984, PT ;  /* 0x3f8060fe0700780b */ /* 0x000fe40003f26000 */
[----:B------:R-:W-:-:S11]  /*0190*/  FSETP.GE.AND P2, PT, R6, 1.0029599666595458984, PT ;  /* 0x3f8060fe0600780b */ /* 0x000fd60003f46000 */
[----:B------:R-:W-:Y:S01]  /*01a0*/  @!P1 MOV R10, 0x38b1e96a ;  /* 0x38b1e96a000a9802 */ /* 0x000fe20000000f00 */
[----:B------:R-:W-:Y:S02]  /*01b0*/  @!P1 IMAD.MOV.U32 R12, RZ, RZ, -0x45a8b2e0 ;  /* 0xba574d20ff0c9424 */ /* 0x000fe400078e00ff */
[----:B------:R-:W-:Y:S01]  /*01c0*/  @!P1 FMUL R7, R4, R4 ;  /* 0x0000000404079220 */ /* 0x000fe20000400000 */
[----:B------:R-:W-:Y:S01]  /*01d0*/  @!P2 MOV R11, 0x38b1e96a ;  /* 0x38b1e96a000ba802 */ /* 0x000fe20000000f00 */
[----:B------:R-:W-:Y:S01]  /*01e0*/  @!P2 FMUL R6, R5, R5 ;  /* 0x000000050506a220 */ /* 0x000fe20000400000 */
[----:B------:R-:W-:Y:S01]  /*01f0*/  @!P2 MOV R13, 0xba574d20 ;  /* 0xba574d20000da802 */ /* 0x000fe20000000f00 */
[----:B------:R-:W-:Y:S01]  /*0200*/  FFMA.FTZ R9, R7, R10, R12 ;  /* 0x0000000a07097223 */ /* 0x000fe2000001000c */
[----:B------:R-:W-:Y:S01]  /*0210*/  @!P1 IMAD.MOV.U32 R14, RZ, RZ, 0x3baad5ea ;  /* 0x3baad5eaff0e9424 */ /* 0x000fe200078e00ff */
[----:B------:R-:W-:Y:S01]  /*0220*/  @!P2 MOV R15, 0x3baad5ea ;  /* 0x3baad5ea000fa802 */ /* 0x000fe20000000f00 */
[----:B------:R-:W-:-:S02]  /*0230*/  IMAD.MOV.U32 R10, RZ, RZ, 0x3e1cf906 ;  /* 0x3e1cf906ff0a7424 */ /* 0x000fc400078e00ff */
[----:B------:R-:W-:Y:S01]  /*0240*/  FFMA.FTZ R12, R6, R11, R13 ;  /* 0x0000000b060c7223 */ /* 0x000fe2000001000d */
[----:B------:R-:W-:Y:S01]  /*0250*/  HFMA2.MMA R11, -RZ, RZ, -1.26171875, -2.110004425048828125e-05 ;  /* 0xbd0c8162ff0b7435 */ /* 0x000fe200000001ff */
[-C--:B------:R-:W-:Y:S01]  /*0260*/  FFMA.FTZ R9, R9, R7.reuse, R14 ;  /* 0x0000000709097223 */ /* 0x080fe2000001000e */
[----:B------:R-:W-:Y:S01]  /*0270*/  @!P1 MOV R8, 0xbcdc1be7 ;  /* 0xbcdc1be700089802 */ /* 0x000fe20000000f00 */
[-C--:B------:R-:W-:Y:S01]  /*0280*/  FFMA.FTZ R14, R12, R6.reuse, R15 ;  /* 0x000000060c0e7223 */ /* 0x080fe2000001000f */
[----:B------:R-:W-:Y:S01]  /*0290*/  HFMA2.MMA R12, -RZ, RZ, 1.853515625, -0.00091457366943359375 ;  /* 0x3f6a937eff0c7435 */ /* 0x000fe200000001ff */
[----:B------:R-:W-:Y:S01]  /*02a0*/  @!P1 IMAD.MOV.U32 R10, RZ, RZ, 0x3de718af ;  /* 0x3de718afff0a9424 */ /* 0x000fe200078e00ff */
[----:B------:R-:W-:Y:S01]  /*02b0*/  @!P2 MOV R11, 0xbcdc1be7 ;  /* 0xbcdc1be7000ba802 */ /* 0x000fe20000000f00 */
[-C--:B------:R-:W-:Y:S01]  /*02c0*/  FFMA.FTZ R9, R9, R7.reuse, R8 ;  /* 0x0000000709097223 */ /* 0x080fe20000010008 */
[----:B------:R-:W-:Y:S01]  /*02d0*/  HFMA2.MMA R8, -RZ, RZ, 1.78125, -136.25 ;  /* 0x3f20d842ff087435 */ /* 0x000fe200000001ff */
[----:B------:R-:W-:Y:S01]  /*02e0*/  MOV R13, 0x3f6a937e ;  /* 0x3f6a937e000d7802 */ /* 0x000fe20000000f00 */
[----:B------:R-:W-:Y:S01]  /*02f0*/  HFMA2.MMA R15, -RZ, RZ, 1.78125, -136.25 ;  /* 0x3f20d842ff0f7435 */ /* 0x000fe200000001ff */
[-C--:B------:R-:W-:Y:S01]  /*0300*/  FFMA.FTZ R14, R14, R6.reuse, R11 ;  /* 0x000000060e0e7223 */ /* 0x080fe2000001000b */
[----:B------:R-:W-:Y:S01]  /*0310*/  MOV R11, 0x3e1cf906 ;  /* 0x3e1cf906000b7802 */ /* 0x000fe20000000f00 */
[----:B------:R-:W-:Y:S01]  /*0320*/  @!P2 IMAD.MOV.U32 R11, RZ, RZ, 0x3de718af ;  /* 0x3de718afff0ba424 */ /* 0x000fe200078e00ff */
[----:B------:R-:W-:Y:S01]  /*0330*/  @!P1 MOV R12, 0xbec093ac ;  /* 0xbec093ac000c9802 */ /* 0x000fe20000000f00 */
[-C--:B------:R-:W-:Y:S01]  /*0340*/  FFMA.FTZ R9, R9, R7.reuse, R10 ;  /* 0x0000000709097223 */ /* 0x080fe2000001000a */
[----:B------:R-:W-:Y:S01]  /*0350*/  @!P2 MOV R13, 0xbec093ac ;  /* 0xbec093ac000da802 */ /* 0x000fe20000000f00 */
[-C--:B------:R-:W-:Y:S01]  /*0360*/  FFMA.FTZ R14, R14, R6.reuse, R11 ;  /* 0x000000060e0e7223 */ /* 0x080fe2000001000b */
[----:B------:R-:W-:Y:S01]  /*0370*/  @!P1 MOV R8, 0x3e0375d3 ;  /* 0x3e0375d300089802 */ /* 0x000fe20000000f00 */
[-C--:B------:R-:W-:Y:S01]  /*0380*/  FFMA.FTZ R9, R9, R7.reuse, R12 ;  /* 0x0000000709097223 */ /* 0x080fe2000001000c */
[----:B------:R-:W-:Y:S01]  /*0390*/  @!P2 MOV R15, 0x3e0375d3 ;  /* 0x3e0375d3000fa802 */ /* 0x000fe20000000f00 */
[----:B------:R-:W-:Y:S01]  /*03a0*/  FFMA.FTZ R14, R14, R6, R13 ;  /* 0x000000060e0e7223 */ /* 0x000fe2000001000d */
[----:B------:R-:W-:Y:S01]  /*03b0*/  FSEL R11, -R7, R4, P1 ;  /* 0x00000004070b7208 */ /* 0x000fe20000800100 */
[----:B------:R-:W-:Y:S01]  /*03c0*/  FFMA.FTZ R8, R9, R7, R8 ;  /* 0x0000000709087223 */ /* 0x000fe20000010008 */
[----:B------:R-:W-:Y:S01]  /*03d0*/  FSEL R7, -R6, R5, P2 ;  /* 0x0000000506077208 */ /* 0x000fe20001000100 */
[----:B------:R-:W-:-:S02]  /*03e0*/  FFMA.FTZ R14, R14, R6, R15 ;  /* 0x000000060e0e7223 */ /* 0x000fc4000001000f */
[----:B------:R-:W-:Y:S02]  /*03f0*/  FFMA.FTZ R8, R8, R11, R11 ;  /* 0x0000000b08087223 */ /* 0x000fe4000001000b */
[----:B------:R-:W-:Y:S02]  /*0400*/  FFMA.FTZ R14, R14, R7, R7 ;  /* 0x000000070e0e7223 */ /* 0x000fe40000010007 */
[----:B------:R-:W1:Y:S08]  /*0410*/  @P1 MUFU.EX2 R6, R8 ;  /* 0x0000000800061308 */ /* 0x000e700000000800 */
[----:B------:R-:W2:Y:S01]  /*0420*/  @P2 MUFU.EX2 R9, R14 ;  /* 0x0000000e00092308 */ /* 0x000ea20000000800 */
[----:B-1----:R-:W-:-:S05]  /*0430*/  @P1 FADD R7, -R6, 1 ;  /* 0x3f80000006071421 */ /* 0x002fca0000000100 */
[----:B------:R-:W-:Y:S01]  /*0440*/  @P1 LOP3.LUT R8, R7, 0x80000000, R4, 0xf8, !PT ;  /* 0x8000000007081812 */ /* 0x000fe200078ef804 */
[----:B------:R-:W-:Y:S01]  /*0450*/  FMUL R4, R3, 0.5 ;  /* 0x3f00000003047820 */ /* 0x000fe20000400000 */
[----:B------:R-:W-:Y:S01]  /*0460*/  SHF.R.S32.HI R3, RZ, 0x1f, R0 ;  /* 0x0000001fff037819 */ /* 0x000fe20000011400 */
[----:B--2---:R-:W-:Y:S01]  /*0470*/  @P2 FADD R6, -R9, 1 ;  /* 0x3f80000009062421 */ /* 0x004fe20000000100 */
[----:B------:R-:W-:Y:S01]  /*0480*/  FMUL R9, R2, 0.5 ;  /* 0x3f00000002097820 */ /* 0x000fe20000400000 */
[----:B------:R-:W-:Y:S01]  /*0490*/  LEA R2, P1, R0, UR6, 0x2 ;  /* 0x0000000600027c11 */ /* 0x000fe2000f8210ff */
[----:B------:R-:W-:Y:S02]  /*04a0*/  FADD R8, R8, 1 ;  /* 0x3f80000008087421 */ /* 0x000fe40000000000 */
[----:B------:R-:W-:Y:S02]  /*04b0*/  @P2 LOP3.LUT R14, R6, 0x80000000, R5, 0xf8, !PT ;  /* 0x80000000060e2812 */ /* 0x000fe400078ef805 */
[----:B------:R-:W-:Y:S01]  /*04c0*/  LEA.HI.X R3, R0, UR7, R3, 0x2, P1 ;  /* 0x0000000700037c11 */ /* 0x000fe200088f1403 */
[----:B------:R-:W-:-:S02]  /*04d0*/  FMUL R8, R9, R8 ;  /* 0x0000000809087220 */ /* 0x000fc40000400000 */
[----:B------:R-:W-:-:S04]  /*04e0*/  FADD R5, R14, 1 ;  /* 0x3f8000000e057421 */ /* 0x000fc80000000000 */
[----:B------:R-:W-:Y:S01]  /*04f0*/  FMUL R9, R4, R5 ;  /* 0x0000000504097220 */ /* 0x000fe20000400000 */
[----:B------:R-:W-:Y:S06]  /*0500*/  @P0 EXIT ;  /* 0x000000000000094d */ /* 0x000fec0003800000 */
[----:B------:R-:W-:Y:S01]  /*0510*/  STG.E.64 desc[UR4][R2.64], R8 ;  /* 0x0000000802007986 */ /* 0x000fe2000c101b04 */
[----:B------:R-:W-:Y:S05]  /*0520*/  EXIT ;  /* 0x000000000000794d */ /* 0x000fea0003800000 */
.L_x_0:
[----:B------:R-:W-:-:S00]  /*0530*/  BRA `(.L_x_0) ;  /* 0xfffffffc00fc7947 */ /* 0x000fc0000383ffff */
[----:B------:R-:W-:-:S00]  /*0540*/  NOP ;  /* 0x0000000000007918 */ /* 0x000fc00000000000 */
        /* <DEDUP_REMOVED lines=11> */
.L_x_1:


//--------------------- .nv.global.init           --------------------------
	.section	.nv.global.init,"aw",@progbits
.nv.global.init:
	.type		_$_str,@object
	.size		_$_str,(.L_0 - _$_str)
_$_str:
        /*0000*/ 	.byte	0x5f, 0x5f, 0x43, 0x55, 0x44, 0x41, 0x5f, 0x46, 0x54, 0x5a, 0x00
.L_0:


//--------------------- .nv.constant0.triton_poi_fused_gelu_1 --------------------------
	.section	.nv.constant0.triton_poi_fused_gelu_1,"a",@progbits
	.sectionflags	@""
	.align	4
.nv.constant0.triton_poi_fused_gelu_1:
	.zero		548
